//
// Generated by NVIDIA NVVM Compiler
//
// Compiler Build ID: CL-36424714
// Cuda compilation tools, release 13.0, V13.0.88
// Based on NVVM 20.0.0
//

.version 9.0
.target sm_100
.address_size 64

	// .globl	_Z17reverseArrayBlockPiS_

.visible .entry _Z17reverseArrayBlockPiS_(
	.param .u64 .ptr .align 1 _Z17reverseArrayBlockPiS__param_0,
	.param .u64 .ptr .align 1 _Z17reverseArrayBlockPiS__param_1
)
{
	.reg .pred 	%p<2>;
	.reg .b32 	%r<10>;
	.reg .b64 	%rd<9>;

	ld.param.u64 	%rd1, [_Z17reverseArrayBlockPiS__param_0];
	ld.param.u64 	%rd2, [_Z17reverseArrayBlockPiS__param_1];
	mov.u32 	%r3, %ctaid.x;
	mov.u32 	%r4, %ntid.x;
	mov.u32 	%r5, %tid.x;
	mad.lo.s32 	%r1, %r3, %r4, %r5;
	mov.u32 	%r6, %nctaid.x;
	mul.lo.s32 	%r2, %r6, %r4;
	setp.ge.s32 	%p1, %r1, %r2;
	@%p1 bra 	$L__BB0_2;
	cvta.to.global.u64 	%rd3, %rd2;
	cvta.to.global.u64 	%rd4, %rd1;
	mul.wide.s32 	%rd5, %r1, 4;
	add.s64 	%rd6, %rd3, %rd5;
	ld.global.u32 	%r7, [%rd6];
	not.b32 	%r8, %r1;
	add.s32 	%r9, %r2, %r8;
	mul.wide.s32 	%rd7, %r9, 4;
	add.s64 	%rd8, %rd4, %rd7;
	st.global.u32 	[%rd8], %r7;
$L__BB0_2:
	ret;

}


// ===== COMPILED SASS (sm_100) =====

	.target	sm_100

	.elftype	@"ET_EXEC"


//--------------------- .note.nv.tkinfo           --------------------------
	.section	.note.nv.tkinfo,"",@"SHT_NOTE"
	.sectionflags	@"SHF_NOTE_NV_TKINFO"
	.tkinfo
        /*0018*/ 	.word	0x00000002
        /*0030*/ 	.string	""
        /*0030*/ 	.string	"ptxas"
        /*0030*/ 	.string	"Cuda compilation tools, release 13.0, V13.0.88"
        /*0030*/ 	.string	"Build cuda_13.0.r13.0/compiler.36424714_0"
        /*0030*/ 	.string	"-arch sm_100 -m 64 "



//--------------------- .note.nv.cuinfo           --------------------------
	.section	.note.nv.cuinfo,"",@"SHT_NOTE"
	.sectionflags	@"SHF_NOTE_NV_CUINFO"
        /*0018*/ 	.short	0x0002
        /*001a*/ 	.short	0x0064
        /*001c*/ 	.short	0x0082
	.zero		2


//--------------------- .nv.info                  --------------------------
	.section	.nv.info,"",@"SHT_CUDA_INFO"
	.align	4


	//----- nvinfo : EIATTR_REGCOUNT
	.align		4
        /*0000*/ 	.byte	0x04, 0x2f
        /*0002*/ 	.short	(.L_1 - .L_0)
	.align		4
.L_0:
        /*0004*/ 	.word	index@(_Z17reverseArrayBlockPiS_)
        /*0008*/ 	.word	0x0000000a


	//----- nvinfo : EIATTR_FRAME_SIZE
	.align		4
.L_1:
        /*000c*/ 	.byte	0x04, 0x11
        /*000e*/ 	.short	(.L_3 - .L_2)
	.align		4
.L_2:
        /*0010*/ 	.word	index@(_Z17reverseArrayBlockPiS_)
        /*0014*/ 	.word	0x00000000


	//----- nvinfo : EIATTR_MIN_STACK_SIZE
	.align		4
.L_3:
        /*0018*/ 	.byte	0x04, 0x12
        /*001a*/ 	.short	(.L_5 - .L_4)
	.align		4
.L_4:
        /*001c*/ 	.word	index@(_Z17reverseArrayBlockPiS_)
        /*0020*/ 	.word	0x00000000
.L_5:


//--------------------- .nv.compat                --------------------------
	.section	.nv.compat,"",@"SHT_CUDA_COMPAT_INFO"
	.align	4
        /*0000*/ 	.byte	0x02, 0x09, 0x00, 0x00, 0x02, 0x02, 0x01, 0x00, 0x02, 0x05, 0x05, 0x00, 0x03, 0x07, 0x01, 0x01
        /*0010*/ 	.byte	0x02, 0x03, 0x00, 0x00, 0x02, 0x06, 0x01, 0x00, 0x04, 0x0b, 0x08, 0x00, 0x09, 0x00, 0x00, 0x00
        /*0020*/ 	.byte	0x00, 0x00, 0x00, 0x00


//--------------------- .nv.info._Z17reverseArrayBlockPiS_ --------------------------
	.section	.nv.info._Z17reverseArrayBlockPiS_,"",@"SHT_CUDA_INFO"
	.sectionflags	@""
	.align	4


	//----- nvinfo : EIATTR_CUDA_API_VERSION
	.align		4
        /*0000*/ 	.byte	0x04, 0x37
        /*0002*/ 	.short	(.L_7 - .L_6)
.L_6:
        /*0004*/ 	.word	0x00000082


	//----- nvinfo : EIATTR_KPARAM_INFO
	.align		4
.L_7:
        /*0008*/ 	.byte	0x04, 0x17
        /*000a*/ 	.short	(.L_9 - .L_8)
.L_8:
        /*000c*/ 	.word	0x00000000
        /*0010*/ 	.short	0x0001
        /*0012*/ 	.short	0x0008
        /*0014*/ 	.byte	0x00, 0xf5, 0x21, 0x00


	//----- nvinfo : EIATTR_KPARAM_INFO
	.align		4
.L_9:
        /*0018*/ 	.byte	0x04, 0x17
        /*001a*/ 	.short	(.L_11 - .L_10)
.L_10:
        /*001c*/ 	.word	0x00000000
        /*0020*/ 	.short	0x0000
        /*0022*/ 	.short	0x0000
        /*0024*/ 	.byte	0x00, 0xf5, 0x21, 0x00


	//----- nvinfo : EIATTR_SPARSE_MMA_MASK
	.align		4
.L_11:
        /*0028*/ 	.byte	0x03, 0x50
        /*002a*/ 	.short	0x0000


	//----- nvinfo : EIATTR_MAXREG_COUNT
	.align		4
        /*002c*/ 	.byte	0x03, 0x1b
        /*002e*/ 	.short	0x00ff


	//----- nvinfo : EIATTR_MERCURY_ISA_VERSION
	.align		4
        /*0030*/ 	.byte	0x03, 0x5f
        /*0032*/ 	.short	0x0101


	//----- nvinfo : EIATTR_VRC_CTA_INIT_COUNT
	.align		4
        /*0034*/ 	.byte	0x02, 0x4a
	.zero		1
	.zero		1


	//----- nvinfo : EIATTR_EXIT_INSTR_OFFSETS
	.align		4
        /*0038*/ 	.byte	0x04, 0x1c
        /*003a*/ 	.short	(.L_13 - .L_12)


	//   ....[0]....
.L_12:
        /*003c*/ 	.word	0x00000080


	//   ....[1]....
        /*0040*/ 	.word	0x00000120


	//----- nvinfo : EIATTR_CBANK_PARAM_SIZE
	.align		4
.L_13:
        /*0044*/ 	.byte	0x03, 0x19
        /*0046*/ 	.short	0x0010


	//----- nvinfo : EIATTR_PARAM_CBANK
	.align		4
        /*0048*/ 	.byte	0x04, 0x0a
        /*004a*/ 	.short	(.L_15 - .L_14)
	.align		4
.L_14:
        /*004c*/ 	.word	index@(.nv.constant0._Z17reverseArrayBlockPiS_)
        /*0050*/ 	.short	0x0380
        /*0052*/ 	.short	0x0010


	//----- nvinfo : EIATTR_SW_WAR
	.align		4
.L_15:
        /*0054*/ 	.byte	0x04, 0x36
        /*0056*/ 	.short	(.L_17 - .L_16)
.L_16:
        /*0058*/ 	.word	0x00000008
.L_17:


//--------------------- .nv.callgraph             --------------------------
	.section	.nv.callgraph,"",@"SHT_CUDA_CALLGRAPH"
	.align	4
	.sectionentsize	8
	.align		4
        /*0000*/ 	.word	0x00000000
	.align		4
        /*0004*/ 	.word	0xffffffff
	.align		4
        /*0008*/ 	.word	0x00000000
	.align		4
        /*000c*/ 	.word	0xfffffffe
	.align		4
        /*0010*/ 	.word	0x00000000
	.align		4
        /*0014*/ 	.word	0xfffffffd
	.align		4
        /*0018*/ 	.word	0x00000000
	.align		4
        /*001c*/ 	.word	0xfffffffc


//--------------------- .text._Z17reverseArrayBlockPiS_ --------------------------
	.section	.text._Z17reverseArrayBlockPiS_,"ax",@progbits
	.align	128
        .global         _Z17reverseArrayBlockPiS_
        .type           _Z17reverseArrayBlockPiS_,@function
        .size           _Z17reverseArrayBlockPiS_,(.L_x_1 - _Z17reverseArrayBlockPiS_)
        .other          _Z17reverseArrayBlockPiS_,@"STO_CUDA_ENTRY STV_DEFAULT"
_Z17reverseArrayBlockPiS_:
.text._Z17reverseArrayBlockPiS_:
[----:B------:R-:W-:Y:S01]  /*0000*/  LDC R1, c[0x0][0x37c] ;  /* 0x0000df00ff017b82 */ /* 0x000fe20000000800 */
[----:B------:R-:W0:Y:S07]  /*0010*/  S2R R7, SR_TID.X ;  /* 0x0000000000077919 */ /* 0x000e2e0000002100 */
[----:B------:R-:W0:Y:S08]  /*0020*/  S2UR UR4, SR_CTAID.X ;  /* 0x00000000000479c3 */ /* 0x000e300000002500 */
[----:B------:R-:W0:Y:S01]  /*0030*/  LDC R0, c[0x0][0x360] ;  /* 0x0000d800ff007b82 */ /* 0x000e220000000800 */
[----:B------:R-:W1:Y:S01]  /*0040*/  LDCU UR5, c[0x0][0x370] ;  /* 0x00006e00ff0577ac */ /* 0x000e620008000800 */
[----:B0-----:R-:W-:-:S02]  /*0050*/  IMAD R7, R0, UR4, R7 ;  /* 0x0000000400077c24 */ /* 0x001fc4000f8e0207 */
[----:B-1----:R-:W-:-:S05]  /*0060*/  IMAD R0, R0, UR5, RZ ;  /* 0x0000000500007c24 */ /* 0x002fca000f8e02ff */
[----:B------:R-:W-:-:S13]  /*0070*/  ISETP.GE.AND P0, PT, R7, R0, PT ;  /* 0x000000000700720c */ /* 0x000fda0003f06270 */
[----:B------:R-:W-:Y:S05]  /*0080*/  @P0 EXIT ;  /* 0x000000000000094d */ /* 0x000fea0003800000 */
[----:B------:R-:W0:Y:S01]  /*0090*/  LDC.64 R2, c[0x0][0x388] ;  /* 0x0000e200ff027b82 */ /* 0x000e220000000a00 */
[----:B------:R-:W1:Y:S07]  /*00a0*/  LDCU.64 UR4, c[0x0][0x358] ;  /* 0x00006b00ff0477ac */ /* 0x000e6e0008000a00 */
[----:B------:R-:W2:Y:S01]  /*00b0*/  LDC.64 R4, c[0x0][0x380] ;  /* 0x0000e000ff047b82 */ /* 0x000ea20000000a00 */
[----:B0-----:R-:W-:-:S06]  /*00c0*/  IMAD.WIDE R2, R7, 0x4, R2 ;  /* 0x0000000407027825 */ /* 0x001fcc00078e0202 */
[----:B-1----:R-:W3:Y:S01]  /*00d0*/  LDG.E R3, desc[UR4][R2.64] ;  /* 0x0000000402037981 */ /* 0x002ee2000c1e1900 */
[----:B------:R-:W-:-:S04]  /*00e0*/  LOP3.LUT R7, RZ, R7, RZ, 0x33, !PT ;  /* 0x00000007ff077212 */ /* 0x000fc800078e33ff */
[----:B------:R-:W-:-:S05]  /*00f0*/  IADD3 R7, PT, PT, R0, R7, RZ ;  /* 0x0000000700077210 */ /* 0x000fca0007ffe0ff */
[----:B--2---:R-:W-:-:S05]  /*0100*/  IMAD.WIDE R4, R7, 0x4, R4 ;  /* 0x0000000407047825 */ /* 0x004fca00078e0204 */
[----:B---3--:R-:W-:Y:S01]  /*0110*/  STG.E desc[UR4][R4.64], R3 ;  /* 0x0000000304007986 */ /* 0x008fe2000c101904 */
[----:B------:R-:W-:Y:S05]  /*0120*/  EXIT ;  /* 0x000000000000794d */ /* 0x000fea0003800000 */
.L_x_0:
[----:B------:R-:W-:-:S00]  /*0130*/  BRA `(.L_x_0) ;  /* 0xfffffffc00fc7947 */ /* 0x000fc0000383ffff */
[----:B------:R-:W-:-:S00]  /*0140*/  NOP ;  /* 0x0000000000007918 */ /* 0x000fc00000000000 */
        /* <DEDUP_REMOVED lines=11> */
.L_x_1:


//--------------------- .nv.shared.reserved.0     --------------------------
	.section	.nv.shared.reserved.0,"aw",@nobits
	.weak		__nv_reservedSMEM_offset_0_alias
	.size		__nv_reservedSMEM_offset_0_alias, 0, 64
	.other		__nv_reservedSMEM_offset_0_alias,@"STO_CUDA_RESERVED_SHARED STV_DEFAULT"
__nv_reservedSMEM_offset_0_alias:
	.zero		0
	.zero		64


//--------------------- .nv.constant0._Z17reverseArrayBlockPiS_ --------------------------
	.section	.nv.constant0._Z17reverseArrayBlockPiS_,"a",@progbits
	.sectionflags	@""
	.align	4
.nv.constant0._Z17reverseArrayBlockPiS_:
	.zero		912


//--------------------- SYMBOLS --------------------------

	.type		.nv.reservedSmem.offset0,@object
	.size		.nv.reservedSmem.offset0,0x4
